//
// Generated by NVIDIA NVVM Compiler
//
// Compiler Build ID: CL-36424714
// Cuda compilation tools, release 13.0, V13.0.88
// Based on NVVM 20.0.0
//

.version 9.0
.target sm_100
.address_size 64

	// .globl	_Z15matrix_multiplyPfS_PiS0_

.visible .entry _Z15matrix_multiplyPfS_PiS0_(
	.param .u64 .ptr .align 1 _Z15matrix_multiplyPfS_PiS0__param_0,
	.param .u64 .ptr .align 1 _Z15matrix_multiplyPfS_PiS0__param_1,
	.param .u64 .ptr .align 1 _Z15matrix_multiplyPfS_PiS0__param_2,
	.param .u64 .ptr .align 1 _Z15matrix_multiplyPfS_PiS0__param_3
)
{


	ret;

}


// ===== COMPILED SASS (sm_100) =====

	.target	sm_100

	.elftype	@"ET_EXEC"


//--------------------- .note.nv.tkinfo           --------------------------
	.section	.note.nv.tkinfo,"",@"SHT_NOTE"
	.sectionflags	@"SHF_NOTE_NV_TKINFO"
	.tkinfo
        /*0018*/ 	.word	0x00000002
        /*0030*/ 	.string	""
        /*0030*/ 	.string	"ptxas"
        /*0030*/ 	.string	"Cuda compilation tools, release 13.0, V13.0.88"
        /*0030*/ 	.string	"Build cuda_13.0.r13.0/compiler.36424714_0"
        /*0030*/ 	.string	"-arch sm_100 -m 64 "



//--------------------- .note.nv.cuinfo           --------------------------
	.section	.note.nv.cuinfo,"",@"SHT_NOTE"
	.sectionflags	@"SHF_NOTE_NV_CUINFO"
        /*0018*/ 	.short	0x0002
        /*001a*/ 	.short	0x0064
        /*001c*/ 	.short	0x0082
	.zero		2


//--------------------- .nv.info                  --------------------------
	.section	.nv.info,"",@"SHT_CUDA_INFO"
	.align	4


	//----- nvinfo : EIATTR_REGCOUNT
	.align		4
        /*0000*/ 	.byte	0x04, 0x2f
        /*0002*/ 	.short	(.L_1 - .L_0)
	.align		4
.L_0:
        /*0004*/ 	.word	index@(_Z15matrix_multiplyPfS_PiS0_)
        /*0008*/ 	.word	0x00000004


	//----- nvinfo : EIATTR_FRAME_SIZE
	.align		4
.L_1:
        /*000c*/ 	.byte	0x04, 0x11
        /*000e*/ 	.short	(.L_3 - .L_2)
	.align		4
.L_2:
        /*0010*/ 	.word	index@(_Z15matrix_multiplyPfS_PiS0_)
        /*0014*/ 	.word	0x00000000


	//----- nvinfo : EIATTR_MIN_STACK_SIZE
	.align		4
.L_3:
        /*0018*/ 	.byte	0x04, 0x12
        /*001a*/ 	.short	(.L_5 - .L_4)
	.align		4
.L_4:
        /*001c*/ 	.word	index@(_Z15matrix_multiplyPfS_PiS0_)
        /*0020*/ 	.word	0x00000000
.L_5:


//--------------------- .nv.compat                --------------------------
	.section	.nv.compat,"",@"SHT_CUDA_COMPAT_INFO"
	.align	4
        /*0000*/ 	.byte	0x02, 0x09, 0x00, 0x00, 0x02, 0x02, 0x01, 0x00, 0x02, 0x05, 0x05, 0x00, 0x03, 0x07, 0x01, 0x01
        /*0010*/ 	.byte	0x02, 0x03, 0x00, 0x00, 0x02, 0x06, 0x01, 0x00, 0x04, 0x0b, 0x08, 0x00, 0x09, 0x00, 0x00, 0x00
        /*0020*/ 	.byte	0x00, 0x00, 0x00, 0x00


//--------------------- .nv.info._Z15matrix_multiplyPfS_PiS0_ --------------------------
	.section	.nv.info._Z15matrix_multiplyPfS_PiS0_,"",@"SHT_CUDA_INFO"
	.sectionflags	@""
	.align	4


	//----- nvinfo : EIATTR_CUDA_API_VERSION
	.align		4
        /*0000*/ 	.byte	0x04, 0x37
        /*0002*/ 	.short	(.L_7 - .L_6)
.L_6:
        /*0004*/ 	.word	0x00000082


	//----- nvinfo : EIATTR_KPARAM_INFO
	.align		4
.L_7:
        /*0008*/ 	.byte	0x04, 0x17
        /*000a*/ 	.short	(.L_9 - .L_8)
.L_8:
        /*000c*/ 	.word	0x00000000
        /*0010*/ 	.short	0x0003
        /*0012*/ 	.short	0x0018
        /*0014*/ 	.byte	0x00, 0xf5, 0x21, 0x00


	//----- nvinfo : EIATTR_KPARAM_INFO
	.align		4
.L_9:
        /*0018*/ 	.byte	0x04, 0x17
        /*001a*/ 	.short	(.L_11 - .L_10)
.L_10:
        /*001c*/ 	.word	0x00000000
        /*0020*/ 	.short	0x0002
        /*0022*/ 	.short	0x0010
        /*0024*/ 	.byte	0x00, 0xf5, 0x21, 0x00


	//----- nvinfo : EIATTR_KPARAM_INFO
	.align		4
.L_11:
        /*0028*/ 	.byte	0x04, 0x17
        /*002a*/ 	.short	(.L_13 - .L_12)
.L_12:
        /*002c*/ 	.word	0x00000000
        /*0030*/ 	.short	0x0001
        /*0032*/ 	.short	0x0008
        /*0034*/ 	.byte	0x00, 0xf5, 0x21, 0x00


	//----- nvinfo : EIATTR_KPARAM_INFO
	.align		4
.L_13:
        /*0038*/ 	.byte	0x04, 0x17
        /*003a*/ 	.short	(.L_15 - .L_14)
.L_14:
        /*003c*/ 	.word	0x00000000
        /*0040*/ 	.short	0x0000
        /*0042*/ 	.short	0x0000
        /*0044*/ 	.byte	0x00, 0xf5, 0x21, 0x00


	//----- nvinfo : EIATTR_SPARSE_MMA_MASK
	.align		4
.L_15:
        /*0048*/ 	.byte	0x03, 0x50
        /*004a*/ 	.short	0x0000


	//----- nvinfo : EIATTR_MAXREG_COUNT
	.align		4
        /*004c*/ 	.byte	0x03, 0x1b
        /*004e*/ 	.short	0x00ff


	//----- nvinfo : EIATTR_MERCURY_ISA_VERSION
	.align		4
        /*0050*/ 	.byte	0x03, 0x5f
        /*0052*/ 	.short	0x0101


	//----- nvinfo : EIATTR_VRC_CTA_INIT_COUNT
	.align		4
        /*0054*/ 	.byte	0x02, 0x4a
	.zero		1
	.zero		1


	//----- nvinfo : EIATTR_EXIT_INSTR_OFFSETS
	.align		4
        /*0058*/ 	.byte	0x04, 0x1c
        /*005a*/ 	.short	(.L_17 - .L_16)


	//   ....[0]....
.L_16:
        /*005c*/ 	.word	0x00000010


	//----- nvinfo : EIATTR_CBANK_PARAM_SIZE
	.align		4
.L_17:
        /*0060*/ 	.byte	0x03, 0x19
        /*0062*/ 	.short	0x0020


	//----- nvinfo : EIATTR_PARAM_CBANK
	.align		4
        /*0064*/ 	.byte	0x04, 0x0a
        /*0066*/ 	.short	(.L_19 - .L_18)
	.align		4
.L_18:
        /*0068*/ 	.word	index@(.nv.constant0._Z15matrix_multiplyPfS_PiS0_)
        /*006c*/ 	.short	0x0380
        /*006e*/ 	.short	0x0020


	//----- nvinfo : EIATTR_SW_WAR
	.align		4
.L_19:
        /*0070*/ 	.byte	0x04, 0x36
        /*0072*/ 	.short	(.L_21 - .L_20)
.L_20:
        /*0074*/ 	.word	0x00000008
.L_21:


//--------------------- .nv.callgraph             --------------------------
	.section	.nv.callgraph,"",@"SHT_CUDA_CALLGRAPH"
	.align	4
	.sectionentsize	8
	.align		4
        /*0000*/ 	.word	0x00000000
	.align		4
        /*0004*/ 	.word	0xffffffff
	.align		4
        /*0008*/ 	.word	0x00000000
	.align		4
        /*000c*/ 	.word	0xfffffffe
	.align		4
        /*0010*/ 	.word	0x00000000
	.align		4
        /*0014*/ 	.word	0xfffffffd
	.align		4
        /*0018*/ 	.word	0x00000000
	.align		4
        /*001c*/ 	.word	0xfffffffc


//--------------------- .text._Z15matrix_multiplyPfS_PiS0_ --------------------------
	.section	.text._Z15matrix_multiplyPfS_PiS0_,"ax",@progbits
	.align	128
        .global         _Z15matrix_multiplyPfS_PiS0_
        .type           _Z15matrix_multiplyPfS_PiS0_,@function
        .size           _Z15matrix_multiplyPfS_PiS0_,(.L_x_1 - _Z15matrix_multiplyPfS_PiS0_)
        .other          _Z15matrix_multiplyPfS_PiS0_,@"STO_CUDA_ENTRY STV_DEFAULT"
_Z15matrix_multiplyPfS_PiS0_:
.text._Z15matrix_multiplyPfS_PiS0_:
[----:B------:R-:W-:Y:S01]  /*0000*/  LDC R1, c[0x0][0x37c] ;  /* 0x0000df00ff017b82 */ /* 0x000fe20000000800 */
[----:B------:R-:W-:Y:S05]  /*0010*/  EXIT ;  /* 0x000000000000794d */ /* 0x000fea0003800000 */
.L_x_0:
[----:B------:R-:W-:-:S00]  /*0020*/  BRA `(.L_x_0) ;  /* 0xfffffffc00fc7947 */ /* 0x000fc0000383ffff */
[----:B------:R-:W-:-:S00]  /*0030*/  NOP ;  /* 0x0000000000007918 */ /* 0x000fc00000000000 */
        /* <DEDUP_REMOVED lines=12> */
.L_x_1:


//--------------------- .nv.shared.reserved.0     --------------------------
	.section	.nv.shared.reserved.0,"aw",@nobits
	.weak		__nv_reservedSMEM_offset_0_alias
	.size		__nv_reservedSMEM_offset_0_alias, 0, 64
	.other		__nv_reservedSMEM_offset_0_alias,@"STO_CUDA_RESERVED_SHARED STV_DEFAULT"
__nv_reservedSMEM_offset_0_alias:
	.zero		0
	.zero		64


//--------------------- .nv.constant0._Z15matrix_multiplyPfS_PiS0_ --------------------------
	.section	.nv.constant0._Z15matrix_multiplyPfS_PiS0_,"a",@progbits
	.sectionflags	@""
	.align	4
.nv.constant0._Z15matrix_multiplyPfS_PiS0_:
	.zero		928


//--------------------- SYMBOLS --------------------------

	.type		.nv.reservedSmem.offset0,@object
	.size		.nv.reservedSmem.offset0,0x4
